//
// Generated by NVIDIA NVVM Compiler
//
// Compiler Build ID: CL-36424714
// Cuda compilation tools, release 13.0, V13.0.88
// Based on NVVM 20.0.0
//

.version 9.0
.target sm_100
.address_size 64

	// .globl	_Z6kernelPK14__nv_bfloat162PS_i

.visible .entry _Z6kernelPK14__nv_bfloat162PS_i(
	.param .u64 .ptr .align 1 _Z6kernelPK14__nv_bfloat162PS_i_param_0,
	.param .u64 .ptr .align 1 _Z6kernelPK14__nv_bfloat162PS_i_param_1,
	.param .u32 _Z6kernelPK14__nv_bfloat162PS_i_param_2
)
{
	.reg .pred 	%p<4>;
	.reg .b32 	%r<278>;
	.reg .b64 	%rd<9>;

	ld.param.u64 	%rd3, [_Z6kernelPK14__nv_bfloat162PS_i_param_0];
	ld.param.u64 	%rd4, [_Z6kernelPK14__nv_bfloat162PS_i_param_1];
	ld.param.u32 	%r12, [_Z6kernelPK14__nv_bfloat162PS_i_param_2];
	mov.u32 	%r13, %ctaid.x;
	mov.u32 	%r1, %ntid.x;
	mov.u32 	%r14, %tid.x;
	mad.lo.s32 	%r274, %r13, %r1, %r14;
	setp.ge.s32 	%p1, %r274, %r12;
	@%p1 bra 	$L__BB0_5;
	mov.u32 	%r16, %nctaid.x;
	mul.lo.s32 	%r3, %r1, %r16;
	cvta.to.global.u64 	%rd1, %rd3;
	cvta.to.global.u64 	%rd2, %rd4;
$L__BB0_2:
	mul.wide.s32 	%rd5, %r274, 4;
	add.s64 	%rd6, %rd1, %rd5;
	ld.global.u32 	%r6, [%rd6];
	mov.b32 	%r276, 0;
$L__BB0_3:
	// begin inline asm
	fma.rn.bf16x2 %r18, %r6, %r277, %r277;

	// end inline asm
	// begin inline asm
	fma.rn.bf16x2 %r22, %r6, %r18, %r18;

	// end inline asm
	// begin inline asm
	fma.rn.bf16x2 %r26, %r6, %r22, %r22;

	// end inline asm
	// begin inline asm
	fma.rn.bf16x2 %r30, %r6, %r26, %r26;

	// end inline asm
	// begin inline asm
	fma.rn.bf16x2 %r34, %r6, %r30, %r30;

	// end inline asm
	// begin inline asm
	fma.rn.bf16x2 %r38, %r6, %r34, %r34;

	// end inline asm
	// begin inline asm
	fma.rn.bf16x2 %r42, %r6, %r38, %r38;

	// end inline asm
	// begin inline asm
	fma.rn.bf16x2 %r46, %r6, %r42, %r42;

	// end inline asm
	// begin inline asm
	fma.rn.bf16x2 %r50, %r6, %r46, %r46;

	// end inline asm
	// begin inline asm
	fma.rn.bf16x2 %r54, %r6, %r50, %r50;

	// end inline asm
	// begin inline asm
	fma.rn.bf16x2 %r58, %r6, %r54, %r54;

	// end inline asm
	// begin inline asm
	fma.rn.bf16x2 %r62, %r6, %r58, %r58;

	// end inline asm
	// begin inline asm
	fma.rn.bf16x2 %r66, %r6, %r62, %r62;

	// end inline asm
	// begin inline asm
	fma.rn.bf16x2 %r70, %r6, %r66, %r66;

	// end inline asm
	// begin inline asm
	fma.rn.bf16x2 %r74, %r6, %r70, %r70;

	// end inline asm
	// begin inline asm
	fma.rn.bf16x2 %r78, %r6, %r74, %r74;

	// end inline asm
	// begin inline asm
	fma.rn.bf16x2 %r82, %r6, %r78, %r78;

	// end inline asm
	// begin inline asm
	fma.rn.bf16x2 %r86, %r6, %r82, %r82;

	// end inline asm
	// begin inline asm
	fma.rn.bf16x2 %r90, %r6, %r86, %r86;

	// end inline asm
	// begin inline asm
	fma.rn.bf16x2 %r94, %r6, %r90, %r90;

	// end inline asm
	// begin inline asm
	fma.rn.bf16x2 %r98, %r6, %r94, %r94;

	// end inline asm
	// begin inline asm
	fma.rn.bf16x2 %r102, %r6, %r98, %r98;

	// end inline asm
	// begin inline asm
	fma.rn.bf16x2 %r106, %r6, %r102, %r102;

	// end inline asm
	// begin inline asm
	fma.rn.bf16x2 %r110, %r6, %r106, %r106;

	// end inline asm
	// begin inline asm
	fma.rn.bf16x2 %r114, %r6, %r110, %r110;

	// end inline asm
	// begin inline asm
	fma.rn.bf16x2 %r118, %r6, %r114, %r114;

	// end inline asm
	// begin inline asm
	fma.rn.bf16x2 %r122, %r6, %r118, %r118;

	// end inline asm
	// begin inline asm
	fma.rn.bf16x2 %r126, %r6, %r122, %r122;

	// end inline asm
	// begin inline asm
	fma.rn.bf16x2 %r130, %r6, %r126, %r126;

	// end inline asm
	// begin inline asm
	fma.rn.bf16x2 %r134, %r6, %r130, %r130;

	// end inline asm
	// begin inline asm
	fma.rn.bf16x2 %r138, %r6, %r134, %r134;

	// end inline asm
	// begin inline asm
	fma.rn.bf16x2 %r142, %r6, %r138, %r138;

	// end inline asm
	// begin inline asm
	fma.rn.bf16x2 %r146, %r6, %r142, %r142;

	// end inline asm
	// begin inline asm
	fma.rn.bf16x2 %r150, %r6, %r146, %r146;

	// end inline asm
	// begin inline asm
	fma.rn.bf16x2 %r154, %r6, %r150, %r150;

	// end inline asm
	// begin inline asm
	fma.rn.bf16x2 %r158, %r6, %r154, %r154;

	// end inline asm
	// begin inline asm
	fma.rn.bf16x2 %r162, %r6, %r158, %r158;

	// end inline asm
	// begin inline asm
	fma.rn.bf16x2 %r166, %r6, %r162, %r162;

	// end inline asm
	// begin inline asm
	fma.rn.bf16x2 %r170, %r6, %r166, %r166;

	// end inline asm
	// begin inline asm
	fma.rn.bf16x2 %r174, %r6, %r170, %r170;

	// end inline asm
	// begin inline asm
	fma.rn.bf16x2 %r178, %r6, %r174, %r174;

	// end inline asm
	// begin inline asm
	fma.rn.bf16x2 %r182, %r6, %r178, %r178;

	// end inline asm
	// begin inline asm
	fma.rn.bf16x2 %r186, %r6, %r182, %r182;

	// end inline asm
	// begin inline asm
	fma.rn.bf16x2 %r190, %r6, %r186, %r186;

	// end inline asm
	// begin inline asm
	fma.rn.bf16x2 %r194, %r6, %r190, %r190;

	// end inline asm
	// begin inline asm
	fma.rn.bf16x2 %r198, %r6, %r194, %r194;

	// end inline asm
	// begin inline asm
	fma.rn.bf16x2 %r202, %r6, %r198, %r198;

	// end inline asm
	// begin inline asm
	fma.rn.bf16x2 %r206, %r6, %r202, %r202;

	// end inline asm
	// begin inline asm
	fma.rn.bf16x2 %r210, %r6, %r206, %r206;

	// end inline asm
	// begin inline asm
	fma.rn.bf16x2 %r214, %r6, %r210, %r210;

	// end inline asm
	// begin inline asm
	fma.rn.bf16x2 %r218, %r6, %r214, %r214;

	// end inline asm
	// begin inline asm
	fma.rn.bf16x2 %r222, %r6, %r218, %r218;

	// end inline asm
	// begin inline asm
	fma.rn.bf16x2 %r226, %r6, %r222, %r222;

	// end inline asm
	// begin inline asm
	fma.rn.bf16x2 %r230, %r6, %r226, %r226;

	// end inline asm
	// begin inline asm
	fma.rn.bf16x2 %r234, %r6, %r230, %r230;

	// end inline asm
	// begin inline asm
	fma.rn.bf16x2 %r238, %r6, %r234, %r234;

	// end inline asm
	// begin inline asm
	fma.rn.bf16x2 %r242, %r6, %r238, %r238;

	// end inline asm
	// begin inline asm
	fma.rn.bf16x2 %r246, %r6, %r242, %r242;

	// end inline asm
	// begin inline asm
	fma.rn.bf16x2 %r250, %r6, %r246, %r246;

	// end inline asm
	// begin inline asm
	fma.rn.bf16x2 %r254, %r6, %r250, %r250;

	// end inline asm
	// begin inline asm
	fma.rn.bf16x2 %r258, %r6, %r254, %r254;

	// end inline asm
	// begin inline asm
	fma.rn.bf16x2 %r262, %r6, %r258, %r258;

	// end inline asm
	// begin inline asm
	fma.rn.bf16x2 %r266, %r6, %r262, %r262;

	// end inline asm
	// begin inline asm
	fma.rn.bf16x2 %r277, %r6, %r266, %r266;

	// end inline asm
	add.s32 	%r276, %r276, 64;
	setp.ne.s32 	%p2, %r276, 40000;
	@%p2 bra 	$L__BB0_3;
	add.s64 	%rd8, %rd2, %rd5;
	st.global.u32 	[%rd8], %r277;
	add.s32 	%r274, %r274, %r3;
	setp.lt.s32 	%p3, %r274, %r12;
	@%p3 bra 	$L__BB0_2;
$L__BB0_5:
	ret;

}


// ===== COMPILED SASS (sm_100) =====

	.target	sm_100

	.elftype	@"ET_EXEC"


//--------------------- .note.nv.tkinfo           --------------------------
	.section	.note.nv.tkinfo,"",@"SHT_NOTE"
	.sectionflags	@"SHF_NOTE_NV_TKINFO"
	.tkinfo
        /*0018*/ 	.word	0x00000002
        /*0030*/ 	.string	""
        /*0030*/ 	.string	"ptxas"
        /*0030*/ 	.string	"Cuda compilation tools, release 13.0, V13.0.88"
        /*0030*/ 	.string	"Build cuda_13.0.r13.0/compiler.36424714_0"
        /*0030*/ 	.string	"-arch sm_100 -m 64 "



//--------------------- .note.nv.cuinfo           --------------------------
	.section	.note.nv.cuinfo,"",@"SHT_NOTE"
	.sectionflags	@"SHF_NOTE_NV_CUINFO"
        /*0018*/ 	.short	0x0002
        /*001a*/ 	.short	0x0064
        /*001c*/ 	.short	0x0082
	.zero		2


//--------------------- .nv.info                  --------------------------
	.section	.nv.info,"",@"SHT_CUDA_INFO"
	.align	4


	//----- nvinfo : EIATTR_REGCOUNT
	.align		4
        /*0000*/ 	.byte	0x04, 0x2f
        /*0002*/ 	.short	(.L_1 - .L_0)
	.align		4
.L_0:
        /*0004*/ 	.word	index@(_Z6kernelPK14__nv_bfloat162PS_i)
        /*0008*/ 	.word	0x0000000c


	//----- nvinfo : EIATTR_FRAME_SIZE
	.align		4
.L_1:
        /*000c*/ 	.byte	0x04, 0x11
        /*000e*/ 	.short	(.L_3 - .L_2)
	.align		4
.L_2:
        /*0010*/ 	.word	index@(_Z6kernelPK14__nv_bfloat162PS_i)
        /*0014*/ 	.word	0x00000000


	//----- nvinfo : EIATTR_MIN_STACK_SIZE
	.align		4
.L_3:
        /*0018*/ 	.byte	0x04, 0x12
        /*001a*/ 	.short	(.L_5 - .L_4)
	.align		4
.L_4:
        /*001c*/ 	.word	index@(_Z6kernelPK14__nv_bfloat162PS_i)
        /*0020*/ 	.word	0x00000000
.L_5:


//--------------------- .nv.compat                --------------------------
	.section	.nv.compat,"",@"SHT_CUDA_COMPAT_INFO"
	.align	4
        /*0000*/ 	.byte	0x02, 0x09, 0x00, 0x00, 0x02, 0x02, 0x01, 0x00, 0x02, 0x05, 0x05, 0x00, 0x03, 0x07, 0x01, 0x01
        /*0010*/ 	.byte	0x02, 0x03, 0x00, 0x00, 0x02, 0x06, 0x01, 0x00, 0x04, 0x0b, 0x08, 0x00, 0x09, 0x00, 0x00, 0x00
        /*0020*/ 	.byte	0x00, 0x00, 0x00, 0x00


//--------------------- .nv.info._Z6kernelPK14__nv_bfloat162PS_i --------------------------
	.section	.nv.info._Z6kernelPK14__nv_bfloat162PS_i,"",@"SHT_CUDA_INFO"
	.sectionflags	@""
	.align	4


	//----- nvinfo : EIATTR_CUDA_API_VERSION
	.align		4
        /*0000*/ 	.byte	0x04, 0x37
        /*0002*/ 	.short	(.L_7 - .L_6)
.L_6:
        /*0004*/ 	.word	0x00000082


	//----- nvinfo : EIATTR_KPARAM_INFO
	.align		4
.L_7:
        /*0008*/ 	.byte	0x04, 0x17
        /*000a*/ 	.short	(.L_9 - .L_8)
.L_8:
        /*000c*/ 	.word	0x00000000
        /*0010*/ 	.short	0x0002
        /*0012*/ 	.short	0x0010
        /*0014*/ 	.byte	0x00, 0xf0, 0x11, 0x00


	//----- nvinfo : EIATTR_KPARAM_INFO
	.align		4
.L_9:
        /*0018*/ 	.byte	0x04, 0x17
        /*001a*/ 	.short	(.L_11 - .L_10)
.L_10:
        /*001c*/ 	.word	0x00000000
        /*0020*/ 	.short	0x0001
        /*0022*/ 	.short	0x0008
        /*0024*/ 	.byte	0x00, 0xf5, 0x21, 0x00


	//----- nvinfo : EIATTR_KPARAM_INFO
	.align		4
.L_11:
        /*0028*/ 	.byte	0x04, 0x17
        /*002a*/ 	.short	(.L_13 - .L_12)
.L_12:
        /*002c*/ 	.word	0x00000000
        /*0030*/ 	.short	0x0000
        /*0032*/ 	.short	0x0000
        /*0034*/ 	.byte	0x00, 0xf5, 0x21, 0x00


	//----- nvinfo : EIATTR_SPARSE_MMA_MASK
	.align		4
.L_13:
        /*0038*/ 	.byte	0x03, 0x50
        /*003a*/ 	.short	0x0000


	//----- nvinfo : EIATTR_MAXREG_COUNT
	.align		4
        /*003c*/ 	.byte	0x03, 0x1b
        /*003e*/ 	.short	0x00ff


	//----- nvinfo : EIATTR_MERCURY_ISA_VERSION
	.align		4
        /*0040*/ 	.byte	0x03, 0x5f
        /*0042*/ 	.short	0x0101


	//----- nvinfo : EIATTR_VRC_CTA_INIT_COUNT
	.align		4
        /*0044*/ 	.byte	0x02, 0x4a
	.zero		1
	.zero		1


	//----- nvinfo : EIATTR_EXIT_INSTR_OFFSETS
	.align		4
        /*0048*/ 	.byte	0x04, 0x1c
        /*004a*/ 	.short	(.L_15 - .L_14)


	//   ....[0]....
.L_14:
        /*004c*/ 	.word	0x00000070


	//   ....[1]....
        /*0050*/ 	.word	0x000005a0


	//----- nvinfo : EIATTR_CRS_STACK_SIZE
	.align		4
.L_15:
        /*0054*/ 	.byte	0x04, 0x1e
        /*0056*/ 	.short	(.L_17 - .L_16)
.L_16:
        /*0058*/ 	.word	0x00000000


	//----- nvinfo : EIATTR_CBANK_PARAM_SIZE
	.align		4
.L_17:
        /*005c*/ 	.byte	0x03, 0x19
        /*005e*/ 	.short	0x0014


	//----- nvinfo : EIATTR_PARAM_CBANK
	.align		4
        /*0060*/ 	.byte	0x04, 0x0a
        /*0062*/ 	.short	(.L_19 - .L_18)
	.align		4
.L_18:
        /*0064*/ 	.word	index@(.nv.constant0._Z6kernelPK14__nv_bfloat162PS_i)
        /*0068*/ 	.short	0x0380
        /*006a*/ 	.short	0x0014


	//----- nvinfo : EIATTR_SW_WAR
	.align		4
.L_19:
        /*006c*/ 	.byte	0x04, 0x36
        /*006e*/ 	.short	(.L_21 - .L_20)
.L_20:
        /*0070*/ 	.word	0x00000008
.L_21:


//--------------------- .nv.callgraph             --------------------------
	.section	.nv.callgraph,"",@"SHT_CUDA_CALLGRAPH"
	.align	4
	.sectionentsize	8
	.align		4
        /*0000*/ 	.word	0x00000000
	.align		4
        /*0004*/ 	.word	0xffffffff
	.align		4
        /*0008*/ 	.word	0x00000000
	.align		4
        /*000c*/ 	.word	0xfffffffe
	.align		4
        /*0010*/ 	.word	0x00000000
	.align		4
        /*0014*/ 	.word	0xfffffffd
	.align		4
        /*0018*/ 	.word	0x00000000
	.align		4
        /*001c*/ 	.word	0xfffffffc


//--------------------- .text._Z6kernelPK14__nv_bfloat162PS_i --------------------------
	.section	.text._Z6kernelPK14__nv_bfloat162PS_i,"ax",@progbits
	.align	128
        .global         _Z6kernelPK14__nv_bfloat162PS_i
        .type           _Z6kernelPK14__nv_bfloat162PS_i,@function
        .size           _Z6kernelPK14__nv_bfloat162PS_i,(.L_x_3 - _Z6kernelPK14__nv_bfloat162PS_i)
        .other          _Z6kernelPK14__nv_bfloat162PS_i,@"STO_CUDA_ENTRY STV_DEFAULT"
_Z6kernelPK14__nv_bfloat162PS_i:
.text._Z6kernelPK14__nv_bfloat162PS_i:
[----:B------:R-:W-:Y:S01]  /*0000*/  LDC R1, c[0x0][0x37c] ;  /* 0x0000df00ff017b82 */ /* 0x000fe20000000800 */
[----:B------:R-:W0:Y:S07]  /*0010*/  S2R R0, SR_TID.X ;  /* 0x0000000000007919 */ /* 0x000e2e0000002100 */
[----:B------:R-:W0:Y:S01]  /*0020*/  S2UR UR4, SR_CTAID.X ;  /* 0x00000000000479c3 */ /* 0x000e220000002500 */
[----:B------:R-:W1:Y:S07]  /*0030*/  LDCU UR5, c[0x0][0x390] ;  /* 0x00007200ff0577ac */ /* 0x000e6e0008000800 */
[----:B------:R-:W0:Y:S02]  /*0040*/  LDC R3, c[0x0][0x360] ;  /* 0x0000d800ff037b82 */ /* 0x000e240000000800 */
[----:B0-----:R-:W-:-:S05]  /*0050*/  IMAD R0, R3, UR4, R0 ;  /* 0x0000000403007c24 */ /* 0x001fca000f8e0200 */
[----:B-1----:R-:W-:-:S13]  /*0060*/  ISETP.GE.AND P0, PT, R0, UR5, PT ;  /* 0x0000000500007c0c */ /* 0x002fda000bf06270 */
[----:B------:R-:W-:Y:S05]  /*0070*/  @P0 EXIT ;  /* 0x000000000000094d */ /* 0x000fea0003800000 */
[----:B------:R-:W0:Y:S01]  /*0080*/  LDCU UR4, c[0x0][0x370] ;  /* 0x00006e00ff0477ac */ /* 0x000e220008000800 */
[----:B------:R-:W1:Y:S01]  /*0090*/  LDCU.64 UR6, c[0x0][0x358] ;  /* 0x00006b00ff0677ac */ /* 0x000e620008000a00 */
[----:B0-----:R-:W-:-:S07]  /*00a0*/  IMAD R3, R3, UR4, RZ ;  /* 0x0000000403037c24 */ /* 0x001fce000f8e02ff */
.L_x_1:
[----:B0-----:R-:W0:Y:S01]  /*00b0*/  LDC.64 R6, c[0x0][0x380] ;  /* 0x0000e000ff067b82 */ /* 0x001e220000000a00 */
[----:B------:R-:W2:Y:S01]  /*00c0*/  LDCU UR4, c[0x0][0x390] ;  /* 0x00007200ff0477ac */ /* 0x000ea20008000800 */
[----:B0-----:R-:W-:-:S05]  /*00d0*/  IMAD.WIDE R6, R0, 0x4, R6 ;  /* 0x0000000400067825 */ /* 0x001fca00078e0206 */
[----:B-1----:R0:W5:Y:S01]  /*00e0*/  LDG.E R4, desc[UR6][R6.64] ;  /* 0x0000000606047981 */ /* 0x002162000c1e1900 */
[-C--:B------:R-:W-:Y:S01]  /*00f0*/  MOV R2, R0.reuse ;  /* 0x0000000000027202 */ /* 0x080fe20000000f00 */
[----:B------:R-:W-:Y:S01]  /*0100*/  HFMA2 R5, -RZ, RZ, 0, 0 ;  /* 0x00000000ff057431 */ /* 0x000fe200000001ff */
[----:B------:R-:W-:-:S04]  /*0110*/  IADD3 R0, PT, PT, R3, R0, RZ ;  /* 0x0000000003007210 */ /* 0x000fc80007ffe0ff */
[----:B--2---:R-:W-:-:S13]  /*0120*/  ISETP.GE.AND P1, PT, R0, UR4, PT ;  /* 0x0000000400007c0c */ /* 0x004fda000bf26270 */
.L_x_0:
[----:B0----5:R-:W-:Y:S01]  /*0130*/  HFMA2.BF16_V2 R6, R4, R9, R9 ;  /* 0x0000000904067231 */ /* 0x021fe20000200009 */
[----:B------:R-:W-:-:S04]  /*0140*/  IADD3 R5, PT, PT, R5, 0x40, RZ ;  /* 0x0000004005057810 */ /* 0x000fc80007ffe0ff */
[----:B------:R-:W-:Y:S01]  /*0150*/  ISETP.NE.AND P0, PT, R5, 0x9c40, PT ;  /* 0x00009c400500780c */ /* 0x000fe20003f05270 */
[----:B------:R-:W-:-:S04]  /*0160*/  HFMA2.BF16_V2 R6, R4, R6, R6 ;  /* 0x0000000604067231 */ /* 0x000fc80000200006 */
        /* <DEDUP_REMOVED lines=61> */
[----:B------:R-:W-:Y:S01]  /*0540*/  HFMA2.BF16_V2 R9, R4, R6, R6 ;  /* 0x0000000604097231 */ /* 0x000fe20000200006 */
[----:B------:R-:W-:Y:S06]  /*0550*/  @P0 BRA `(.L_x_0) ;  /* 0xfffffff800f40947 */ /* 0x000fec000383ffff */
[----:B------:R-:W0:Y:S02]  /*0560*/  LDC.64 R4, c[0x0][0x388] ;  /* 0x0000e200ff047b82 */ /* 0x000e240000000a00 */
[----:B0-----:R-:W-:-:S05]  /*0570*/  IMAD.WIDE R4, R2, 0x4, R4 ;  /* 0x0000000402047825 */ /* 0x001fca00078e0204 */
[----:B------:R0:W-:Y:S01]  /*0580*/  STG.E desc[UR6][R4.64], R9 ;  /* 0x0000000904007986 */ /* 0x0001e2000c101906 */
[----:B------:R-:W-:Y:S05]  /*0590*/  @!P1 BRA `(.L_x_1) ;  /* 0xfffffff800c49947 */ /* 0x000fea000383ffff */
[----:B------:R-:W-:Y:S05]  /*05a0*/  EXIT ;  /* 0x000000000000794d */ /* 0x000fea0003800000 */
.L_x_2:
[----:B------:R-:W-:-:S00]  /*05b0*/  BRA `(.L_x_2) ;  /* 0xfffffffc00fc7947 */ /* 0x000fc0000383ffff */
[----:B------:R-:W-:-:S00]  /*05c0*/  NOP ;  /* 0x0000000000007918 */ /* 0x000fc00000000000 */
        /* <DEDUP_REMOVED lines=11> */
.L_x_3:


//--------------------- .nv.shared.reserved.0     --------------------------
	.section	.nv.shared.reserved.0,"aw",@nobits
	.weak		__nv_reservedSMEM_offset_0_alias
	.size		__nv_reservedSMEM_offset_0_alias, 0, 64
	.other		__nv_reservedSMEM_offset_0_alias,@"STO_CUDA_RESERVED_SHARED STV_DEFAULT"
__nv_reservedSMEM_offset_0_alias:
	.zero		0
	.zero		64


//--------------------- .nv.constant0._Z6kernelPK14__nv_bfloat162PS_i --------------------------
	.section	.nv.constant0._Z6kernelPK14__nv_bfloat162PS_i,"a",@progbits
	.sectionflags	@""
	.align	4
.nv.constant0._Z6kernelPK14__nv_bfloat162PS_i:
	.zero		916


//--------------------- SYMBOLS --------------------------

	.type		.nv.reservedSmem.offset0,@object
	.size		.nv.reservedSmem.offset0,0x4
